	.headerflags	@"EF_CUDA_TEXMODE_UNIFIED EF_CUDA_64BIT_ADDRESS EF_CUDA_ACCELERATORS EF_CUDA_SM90 EF_CUDA_VIRTUAL_SM(EF_CUDA_SM90)"
	.elftype	@"ET_EXEC"


//--------------------- .nv.info                  --------------------------
	.section	.nv.info,"",@"SHT_CUDA_INFO"
	.align	4


	//----- nvinfo : EIATTR_REGCOUNT
	.align		4
        /*0000*/ 	.byte	0x04, 0x2f
        /*0002*/ 	.short	(.L_3 - .L_2)
	.align		4
.L_2:
        /*0004*/ 	.word	index@(triton_poi_fused__native_batch_norm_legit_no_training_convolution_36)
        /*0008*/ 	.word	0x00000017


	//----- nvinfo : EIATTR_MIN_STACK_SIZE
	.align		4
.L_3:
        /*000c*/ 	.byte	0x04, 0x12
        /*000e*/ 	.short	(.L_5 - .L_4)
	.align		4
.L_4:
        /*0010*/ 	.word	index@(triton_poi_fused__native_batch_norm_legit_no_training_convolution_36)
        /*0014*/ 	.word	0x00000000


	//----- nvinfo : EIATTR_FRAME_SIZE
	.align		4
.L_5:
        /*0018*/ 	.byte	0x04, 0x11
        /*001a*/ 	.short	(.L_7 - .L_6)
	.align		4
.L_6:
        /*001c*/ 	.word	index@(triton_poi_fused__native_batch_norm_legit_no_training_convolution_36)
        /*0020*/ 	.word	0x00000000


	//----- nvinfo : EIATTR_MIN_STACK_SIZE
	.align		4
.L_7:
        /*0024*/ 	.byte	0x04, 0x12
        /*0026*/ 	.short	(.L_9 - .L_8)
	.align		4
.L_8:
        /*0028*/ 	.word	index@(triton_poi_fused__native_batch_norm_legit_no_training_convolution_36)
        /*002c*/ 	.word	0x00000000
.L_9:


//--------------------- .nv.info.triton_poi_fused__native_batch_norm_legit_no_training_convolution_36 --------------------------
	.section	.nv.info.triton_poi_fused__native_batch_norm_legit_no_training_convolution_36,"",@"SHT_CUDA_INFO"
	.sectionflags	@""
	.align	4


	//----- nvinfo : EIATTR_CUDA_API_VERSION
	.align		4
        /*0000*/ 	.byte	0x04, 0x37
        /*0002*/ 	.short	(.L_11 - .L_10)
.L_10:
        /*0004*/ 	.word	0x0000007c


	//----- nvinfo : EIATTR_KPARAM_INFO
	.align		4
.L_11:
        /*0008*/ 	.byte	0x04, 0x17
        /*000a*/ 	.short	(.L_13 - .L_12)
.L_12:
        /*000c*/ 	.word	0x00000000
        /*0010*/ 	.short	0x0007
        /*0012*/ 	.short	0x0038
        /*0014*/ 	.byte	0x00, 0xf0, 0x11, 0x00


	//----- nvinfo : EIATTR_KPARAM_INFO
	.align		4
.L_13:
        /*0018*/ 	.byte	0x04, 0x17
        /*001a*/ 	.short	(.L_15 - .L_14)
.L_14:
        /*001c*/ 	.word	0x00000000
        /*0020*/ 	.short	0x0006
        /*0022*/ 	.short	0x0030
        /*0024*/ 	.byte	0x00, 0xf4, 0x21, 0x00


	//----- nvinfo : EIATTR_KPARAM_INFO
	.align		4
.L_15:
        /*0028*/ 	.byte	0x04, 0x17
        /*002a*/ 	.short	(.L_17 - .L_16)
.L_16:
        /*002c*/ 	.word	0x00000000
        /*0030*/ 	.short	0x0005
        /*0032*/ 	.short	0x0028
        /*0034*/ 	.byte	0x00, 0xf4, 0x21, 0x00


	//----- nvinfo : EIATTR_KPARAM_INFO
	.align		4
.L_17:
        /*0038*/ 	.byte	0x04, 0x17
        /*003a*/ 	.short	(.L_19 - .L_18)
.L_18:
        /*003c*/ 	.word	0x00000000
        /*0040*/ 	.short	0x0004
        /*0042*/ 	.short	0x0020
        /*0044*/ 	.byte	0x00, 0xf4, 0x21, 0x00


	//----- nvinfo : EIATTR_KPARAM_INFO
	.align		4
.L_19:
        /*0048*/ 	.byte	0x04, 0x17
        /*004a*/ 	.short	(.L_21 - .L_20)
.L_20:
        /*004c*/ 	.word	0x00000000
        /*0050*/ 	.short	0x0003
        /*0052*/ 	.short	0x0018
        /*0054*/ 	.byte	0x00, 0xf4, 0x21, 0x00


	//----- nvinfo : EIATTR_KPARAM_INFO
	.align		4
.L_21:
        /*0058*/ 	.byte	0x04, 0x17
        /*005a*/ 	.short	(.L_23 - .L_22)
.L_22:
        /*005c*/ 	.word	0x00000000
        /*0060*/ 	.short	0x0002
        /*0062*/ 	.short	0x0010
        /*0064*/ 	.byte	0x00, 0xf4, 0x21, 0x00


	//----- nvinfo : EIATTR_KPARAM_INFO
	.align		4
.L_23:
        /*0068*/ 	.byte	0x04, 0x17
        /*006a*/ 	.short	(.L_25 - .L_24)
.L_24:
        /*006c*/ 	.word	0x00000000
        /*0070*/ 	.short	0x0001
        /*0072*/ 	.short	0x0008
        /*0074*/ 	.byte	0x00, 0xf4, 0x21, 0x00


	//----- nvinfo : EIATTR_KPARAM_INFO
	.align		4
.L_25:
        /*0078*/ 	.byte	0x04, 0x17
        /*007a*/ 	.short	(.L_27 - .L_26)
.L_26:
        /*007c*/ 	.word	0x00000000
        /*0080*/ 	.short	0x0000
        /*0082*/ 	.short	0x0000
        /*0084*/ 	.byte	0x00, 0xf4, 0x21, 0x00


	//----- nvinfo : EIATTR_SPARSE_MMA_MASK
	.align		4
.L_27:
        /*0088*/ 	.byte	0x03, 0x50
        /*008a*/ 	.short	0x0000


	//----- nvinfo : EIATTR_MAXREG_COUNT
	.align		4
        /*008c*/ 	.byte	0x03, 0x1b
        /*008e*/ 	.short	0x00ff


	//----- nvinfo : EIATTR_EXIT_INSTR_OFFSETS
	.align		4
        /*0090*/ 	.byte	0x04, 0x1c
        /*0092*/ 	.short	(.L_29 - .L_28)


	//   ....[0]....
.L_28:
        /*0094*/ 	.word	0x000003f0


	//----- nvinfo : EIATTR_REQNTID
	.align		4
.L_29:
        /*0098*/ 	.byte	0x04, 0x10
        /*009a*/ 	.short	(.L_31 - .L_30)
.L_30:
        /*009c*/ 	.word	0x00000080
        /*00a0*/ 	.word	0x00000001
        /*00a4*/ 	.word	0x00000001


	//----- nvinfo : EIATTR_CBANK_PARAM_SIZE
	.align		4
.L_31:
        /*00a8*/ 	.byte	0x03, 0x19
        /*00aa*/ 	.short	0x003c


	//----- nvinfo : EIATTR_PARAM_CBANK
	.align		4
        /*00ac*/ 	.byte	0x04, 0x0a
        /*00ae*/ 	.short	(.L_33 - .L_32)
	.align		4
.L_32:
        /*00b0*/ 	.word	index@(.nv.constant0.triton_poi_fused__native_batch_norm_legit_no_training_convolution_36)
        /*00b4*/ 	.short	0x0210
        /*00b6*/ 	.short	0x003c


	//----- nvinfo : EIATTR_SW_WAR
	.align		4
.L_33:
        /*00b8*/ 	.byte	0x04, 0x36
        /*00ba*/ 	.short	(.L_35 - .L_34)
.L_34:
        /*00bc*/ 	.word	0x00000008
.L_35:


//--------------------- .nv.callgraph             --------------------------
	.section	.nv.callgraph,"",@"SHT_CUDA_CALLGRAPH"
	.align	4
	.sectionentsize	8
	.align		4
        /*0000*/ 	.word	0x00000000
	.align		4
        /*0004*/ 	.word	0xffffffff
	.align		4
        /*0008*/ 	.word	0x00000000
	.align		4
        /*000c*/ 	.word	0xfffffffe
	.align		4
        /*0010*/ 	.word	0x00000000
	.align		4
        /*0014*/ 	.word	0xfffffffd
	.align		4
        /*0018*/ 	.word	0x00000000
	.align		4
        /*001c*/ 	.word	0xfffffffc


//--------------------- .nv.constant4             --------------------------
	.section	.nv.constant4,"a",@progbits
	.align	8
	.align		8
.nv.constant4:
        /*0000*/ 	.dword	_$_str
	.align		8
        /*0008*/ 	.dword	_$_str_$_2


//--------------------- .text.triton_poi_fused__native_batch_norm_legit_no_training_convolution_36 --------------------------
	.section	.text.triton_poi_fused__native_batch_norm_legit_no_training_convolution_36,"ax",@progbits
	.align	128
        .global         triton_poi_fused__native_batch_norm_legit_no_training_convolution_36
        .type           triton_poi_fused__native_batch_norm_legit_no_training_convolution_36,@function
        .size           triton_poi_fused__native_batch_norm_legit_no_training_convolution_36,(.L_x_1 - triton_poi_fused__native_batch_norm_legit_no_training_convolution_36)
        .other          triton_poi_fused__native_batch_norm_legit_no_training_convolution_36,@"STO_CUDA_ENTRY STV_DEFAULT"
triton_poi_fused__native_batch_norm_legit_no_training_convolution_36:
.text.triton_poi_fused__native_batch_norm_legit_no_training_convolution_36:
[----:B------:R-:W-:Y:S01]  /*0000*/  LDC R1, c[0x0][0x28] ;  /* 0x00000a00ff017b82 */ /* 0x000fe20000000800 */
[----:B------:R-:W1:Y:S07]  /*0010*/  S2R R0, SR_TID.X ;  /* 0x0000000000007919 */ /* 0x000e6e0000002100 */
[----:B------:R-:W2:Y:S01]  /*0020*/  LDC.64 R6, c[0x0][0x228] ;  /* 0x00008a00ff067b82 */ /* 0x000ea20000000a00 */
[----:B------:R-:W-:Y:S01]  /*0030*/  ULDC.64 UR4, c[0x0][0x208] ;  /* 0x0000820000047ab9 */ /* 0x000fe20000000a00 */
[----:B------:R-:W3:Y:S06]  /*0040*/  S2R R5, SR_CTAID.X ;  /* 0x0000000000057919 */ /* 0x000eec0000002500 */
[----:B------:R-:W4:Y:S08]  /*0050*/  LDC.64 R12, c[0x0][0x218] ;  /* 0x00008600ff0c7b82 */ /* 0x000f300000000a00 */
[----:B------:R-:W5:Y:S08]  /*0060*/  LDC.64 R14, c[0x0][0x220] ;  /* 0x00008800ff0e7b82 */ /* 0x000f700000000a00 */
[----:B------:R-:W5:Y:S01]  /*0070*/  LDC.64 R10, c[0x0][0x238] ;  /* 0x00008e00ff0a7b82 */ /* 0x000f620000000a00 */
[----:B-1----:R-:W-:-:S07]  /*0080*/  SHF.L.U32 R0, R0, 0x1, RZ ;  /* 0x0000000100007819 */ /* 0x002fce00000006ff */
[----:B------:R-:W1:Y:S01]  /*0090*/  LDC.64 R16, c[0x0][0x230] ;  /* 0x00008c00ff107b82 */ /* 0x000e620000000a00 */
[----:B---3--:R-:W-:Y:S02]  /*00a0*/  SHF.R.S32.HI R3, RZ, 0x17, R5 ;  /* 0x00000017ff037819 */ /* 0x008fe40000011405 */
[----:B------:R-:W-:Y:S02]  /*00b0*/  LOP3.LUT R0, R0, 0xfe, RZ, 0xc0, !PT ;  /* 0x000000fe00007812 */ /* 0x000fe400078ec0ff */
[----:B------:R-:W-:Y:S02]  /*00c0*/  SGXT R3, R3, 0x1 ;  /* 0x000000010303781a */ /* 0x000fe40000000200 */
[----:B------:R-:W-:-:S04]  /*00d0*/  LEA R0, R5, R0, 0x8 ;  /* 0x0000000005007211 */ /* 0x000fc800078e40ff */
[----:B------:R-:W-:-:S04]  /*00e0*/  LEA.HI R3, R3, R0, RZ, 0x5 ;  /* 0x0000000003037211 */ /* 0x000fc800078f28ff */
[----:B------:R-:W-:-:S04]  /*00f0*/  LOP3.LUT R3, R3, 0xffffffe0, RZ, 0xc0, !PT ;  /* 0xffffffe003037812 */ /* 0x000fc800078ec0ff */
[----:B------:R-:W-:Y:S02]  /*0100*/  IADD3 R8, R0, -R3, RZ ;  /* 0x8000000300087210 */ /* 0x000fe40007ffe0ff */
[----:B------:R-:W3:Y:S03]  /*0110*/  LDC.64 R2, c[0x0][0x210] ;  /* 0x00008400ff027b82 */ /* 0x000ee60000000a00 */
[----:B--2---:R-:W-:-:S06]  /*0120*/  IMAD.WIDE R6, R8, 0x4, R6 ;  /* 0x0000000408067825 */ /* 0x004fcc00078e0206 */
[----:B------:R-:W2:Y:S01]  /*0130*/  LDG.E.EL.64 R6, desc[UR4][R6.64] ;  /* 0x0000000406067981 */ /* 0x000ea2000c2e1b00 */
[----:B----4-:R-:W-:-:S04]  /*0140*/  IMAD.WIDE R12, R8, 0x4, R12 ;  /* 0x00000004080c7825 */ /* 0x010fc800078e020c */
[C---:B-----5:R-:W-:Y:S02]  /*0150*/  IMAD.WIDE R14, R8.reuse, 0x4, R14 ;  /* 0x00000004080e7825 */ /* 0x060fe400078e020e */
[----:B------:R-:W4:Y:S02]  /*0160*/  LDG.E.EL.64 R12, desc[UR4][R12.64] ;  /* 0x000000040c0c7981 */ /* 0x000f24000c2e1b00 */
[----:B0-----:R-:W-:Y:S02]  /*0170*/  IMAD.WIDE R10, R8, 0x4, R10 ;  /* 0x00000004080a7825 */ /* 0x001fe400078e020a */
[----:B------:R-:W5:Y:S02]  /*0180*/  LDG.E.EL.64 R14, desc[UR4][R14.64] ;  /* 0x000000040e0e7981 */ /* 0x000f64000c2e1b00 */
[----:B---3--:R-:W-:Y:S02]  /*0190*/  IMAD.WIDE R2, R0, 0x4, R2 ;  /* 0x0000000400027825 */ /* 0x008fe400078e0202 */
[----:B------:R-:W3:Y:S04]  /*01a0*/  LDG.E.EL.64 R10, desc[UR4][R10.64] ;  /* 0x000000040a0a7981 */ /* 0x000ee8000c2e1b00 */
[----:B------:R-:W4:Y:S01]  /*01b0*/  LDG.E.64 R4, desc[UR4][R2.64] ;  /* 0x0000000402047981 */ /* 0x000f22000c1e1b00 */
[----:B-1----:R-:W-:-:S05]  /*01c0*/  IMAD.WIDE R16, R8, 0x4, R16 ;  /* 0x0000000408107825 */ /* 0x002fca00078e0210 */
[----:B------:R0:W3:Y:S02]  /*01d0*/  LDG.E.EL.64 R8, desc[UR4][R16.64] ;  /* 0x0000000410087981 */ /* 0x0000e4000c2e1b00 */
[----:B0-----:R-:W-:Y:S01]  /*01e0*/  HFMA2.MMA R17, -RZ, RZ, 1.625, 0 ;  /* 0x3e800000ff117435 */ /* 0x001fe200000001ff */
[----:B--2---:R-:W-:Y:S01]  /*01f0*/  FADD R6, R6, 9.9999997473787516356e-06 ;  /* 0x3727c5ac06067421 */ /* 0x004fe20000000000 */
[----:B------:R-:W-:-:S03]  /*0200*/  FADD R18, R7, 9.9999997473787516356e-06 ;  /* 0x3727c5ac07127421 */ /* 0x000fc60000000000 */
[----:B------:R0:W1:Y:S08]  /*0210*/  MUFU.SQRT R19, R6 ;  /* 0x0000000600137308 */ /* 0x0000700000002000 */
[----:B------:R-:W2:Y:S01]  /*0220*/  MUFU.SQRT R20, R18 ;  /* 0x0000001200147308 */ /* 0x000ea20000002000 */
[----:B0-----:R-:W0:Y:S01]  /*0230*/  LDC.64 R6, c[0x0][0x240] ;  /* 0x00009000ff067b82 */ /* 0x001e220000000a00 */
[----:B-1----:R-:W-:-:S02]  /*0240*/  FSETP.GT.AND P0, PT, R19, 8.50705917302346158658e+37, PT ;  /* 0x7e8000001300780b */ /* 0x002fc40003f04000 */
[----:B------:R-:W-:Y:S02]  /*0250*/  FSETP.GEU.AND P2, PT, R19, 1.175494350822287508e-38, PT ;  /* 0x008000001300780b */ /* 0x000fe40003f4e000 */
[C---:B--2---:R-:W-:Y:S02]  /*0260*/  FSETP.GT.AND P1, PT, R20.reuse, 8.50705917302346158658e+37, PT ;  /* 0x7e8000001400780b */ /* 0x044fe40003f24000 */
[----:B------:R-:W-:-:S07]  /*0270*/  FSETP.GEU.AND P3, PT, R20, 1.175494350822287508e-38, PT ;  /* 0x008000001400780b */ /* 0x000fce0003f6e000 */
[----:B------:R-:W-:-:S04]  /*0280*/  @P0 FMUL R19, R19, 0.25 ;  /* 0x3e80000013130820 */ /* 0x000fc80000400000 */
[----:B------:R-:W-:Y:S01]  /*0290*/  @!P2 FMUL R19, R19, 16777216 ;  /* 0x4b8000001313a820 */ /* 0x000fe20000400000 */
[----:B------:R-:W-:-:S04]  /*02a0*/  @P1 FMUL R20, R20, 0.25 ;  /* 0x3e80000014141820 */ /* 0x000fc80000400000 */
[----:B------:R-:W-:Y:S01]  /*02b0*/  @!P3 FMUL R20, R20, 16777216 ;  /* 0x4b8000001414b820 */ /* 0x000fe20000400000 */
[----:B------:R-:W1:Y:S01]  /*02c0*/  MUFU.RCP R19, R19 ;  /* 0x0000001300137308 */ /* 0x000e620000001000 */
[----:B------:R-:W-:-:S07]  /*02d0*/  FSEL R16, R17, 1, P0 ;  /* 0x3f80000011107808 */ /* 0x000fce0000000000 */
[----:B------:R-:W2:Y:S01]  /*02e0*/  MUFU.RCP R20, R20 ;  /* 0x0000001400147308 */ /* 0x000ea20000001000 */
[----:B------:R-:W-:Y:S01]  /*02f0*/  FSEL R17, R17, 1, P1 ;  /* 0x3f80000011117808 */ /* 0x000fe20000800000 */
[----:B------:R-:W-:Y:S01]  /*0300*/  @!P2 FMUL R16, R16, 16777216 ;  /* 0x4b8000001010a820 */ /* 0x000fe20000400000 */
[----:B----4-:R-:W-:Y:S01]  /*0310*/  FADD R4, R4, R12 ;  /* 0x0000000c04047221 */ /* 0x010fe20000000000 */
[----:B------:R-:W-:Y:S02]  /*0320*/  FADD R5, R5, R13 ;  /* 0x0000000d05057221 */ /* 0x000fe40000000000 */
[----:B------:R-:W-:Y:S01]  /*0330*/  @!P3 FMUL R17, R17, 16777216 ;  /* 0x4b8000001111b820 */ /* 0x000fe20000400000 */
[----:B-1----:R-:W-:Y:S01]  /*0340*/  FMUL R19, R19, R16 ;  /* 0x0000001013137220 */ /* 0x002fe20000400000 */
[----:B-----5:R-:W-:Y:S01]  /*0350*/  FADD R14, -R14, R4 ;  /* 0x000000040e0e7221 */ /* 0x020fe20000000100 */
[----:B------:R-:W-:Y:S01]  /*0360*/  FADD R15, -R15, R5 ;  /* 0x000000050f0f7221 */ /* 0x000fe20000000100 */
[----:B--2---:R-:W-:-:S02]  /*0370*/  FMUL R12, R20, R17 ;  /* 0x00000011140c7220 */ /* 0x004fc40000400000 */
[----:B------:R-:W-:Y:S02]  /*0380*/  FMUL R19, R14, R19 ;  /* 0x000000130e137220 */ /* 0x000fe40000400000 */
[----:B------:R-:W-:Y:S01]  /*0390*/  FMUL R12, R15, R12 ;  /* 0x0000000c0f0c7220 */ /* 0x000fe20000400000 */
[----:B0-----:R-:W-:-:S04]  /*03a0*/  IMAD.WIDE R6, R0, 0x4, R6 ;  /* 0x0000000400067825 */ /* 0x001fc800078e0206 */
[----:B---3--:R-:W-:Y:S01]  /*03b0*/  FFMA R8, R8, R19, R10 ;  /* 0x0000001308087223 */ /* 0x008fe2000000000a */
[----:B------:R-:W-:Y:S01]  /*03c0*/  FFMA R9, R9, R12, R11 ;  /* 0x0000000c09097223 */ /* 0x000fe2000000000b */
[----:B------:R-:W-:Y:S04]  /*03d0*/  STG.E.64 desc[UR4][R2.64], R4 ;  /* 0x0000000402007986 */ /* 0x000fe8000c101b04 */
[----:B------:R-:W-:Y:S01]  /*03e0*/  STG.E.64 desc[UR4][R6.64], R8 ;  /* 0x0000000806007986 */ /* 0x000fe2000c101b04 */
[----:B------:R-:W-:Y:S05]  /*03f0*/  EXIT ;  /* 0x000000000000794d */ /* 0x000fea0003800000 */
.L_x_0:
[----:B------:R-:W-:-:S00]  /*0400*/  BRA `(.L_x_0) ;  /* 0xfffffffc00fc7947 */ /* 0x000fc0000383ffff */
[----:B------:R-:W-:-:S00]  /*0410*/  NOP ;  /* 0x0000000000007918 */ /* 0x000fc00000000000 */
        /* <DEDUP_REMOVED lines=14> */
.L_x_1:


//--------------------- .nv.global.init           --------------------------
	.section	.nv.global.init,"aw",@progbits
.nv.global.init:
	.type		_$_str,@object
	.size		_$_str,(_$_str_$_2 - _$_str)
_$_str:
        /*0000*/ 	.byte	0x5f, 0x5f, 0x43, 0x55, 0x44, 0x41, 0x5f, 0x46, 0x54, 0x5a, 0x00
	.type		_$_str_$_2,@object
	.size		_$_str_$_2,(.L_1 - _$_str_$_2)
_$_str_$_2:
        /*000b*/ 	.byte	0x5f, 0x5f, 0x43, 0x55, 0x44, 0x41, 0x5f, 0x50, 0x52, 0x45, 0x43, 0x5f, 0x53, 0x51, 0x52, 0x54
        /*001b*/ 	.byte	0x00
.L_1:


//--------------------- .nv.constant0.triton_poi_fused__native_batch_norm_legit_no_training_convolution_36 --------------------------
	.section	.nv.constant0.triton_poi_fused__native_batch_norm_legit_no_training_convolution_36,"a",@progbits
	.sectionflags	@""
	.align	4
.nv.constant0.triton_poi_fused__native_batch_norm_legit_no_training_convolution_36:
	.zero		588
